	.headerflags	@"EF_CUDA_TEXMODE_UNIFIED EF_CUDA_64BIT_ADDRESS EF_CUDA_ACCELERATORS EF_CUDA_SM90 EF_CUDA_VIRTUAL_SM(EF_CUDA_SM90)"
	.elftype	@"ET_EXEC"


//--------------------- .nv.info                  --------------------------
	.section	.nv.info,"",@"SHT_CUDA_INFO"
	.align	4


	//----- nvinfo : EIATTR_REGCOUNT
	.align		4
        /*0000*/ 	.byte	0x04, 0x2f
        /*0002*/ 	.short	(.L_3 - .L_2)
	.align		4
.L_2:
        /*0004*/ 	.word	index@(triton_poi_fused__native_batch_norm_legit_no_training_convolution_leaky_relu_2)
        /*0008*/ 	.word	0x00000013


	//----- nvinfo : EIATTR_MIN_STACK_SIZE
	.align		4
.L_3:
        /*000c*/ 	.byte	0x04, 0x12
        /*000e*/ 	.short	(.L_5 - .L_4)
	.align		4
.L_4:
        /*0010*/ 	.word	index@(triton_poi_fused__native_batch_norm_legit_no_training_convolution_leaky_relu_2)
        /*0014*/ 	.word	0x00000000


	//----- nvinfo : EIATTR_FRAME_SIZE
	.align		4
.L_5:
        /*0018*/ 	.byte	0x04, 0x11
        /*001a*/ 	.short	(.L_7 - .L_6)
	.align		4
.L_6:
        /*001c*/ 	.word	index@(triton_poi_fused__native_batch_norm_legit_no_training_convolution_leaky_relu_2)
        /*0020*/ 	.word	0x00000000


	//----- nvinfo : EIATTR_MIN_STACK_SIZE
	.align		4
.L_7:
        /*0024*/ 	.byte	0x04, 0x12
        /*0026*/ 	.short	(.L_9 - .L_8)
	.align		4
.L_8:
        /*0028*/ 	.word	index@(triton_poi_fused__native_batch_norm_legit_no_training_convolution_leaky_relu_2)
        /*002c*/ 	.word	0x00000000
.L_9:


//--------------------- .nv.info.triton_poi_fused__native_batch_norm_legit_no_training_convolution_leaky_relu_2 --------------------------
	.section	.nv.info.triton_poi_fused__native_batch_norm_legit_no_training_convolution_leaky_relu_2,"",@"SHT_CUDA_INFO"
	.sectionflags	@""
	.align	4


	//----- nvinfo : EIATTR_CUDA_API_VERSION
	.align		4
        /*0000*/ 	.byte	0x04, 0x37
        /*0002*/ 	.short	(.L_11 - .L_10)
.L_10:
        /*0004*/ 	.word	0x0000007c


	//----- nvinfo : EIATTR_KPARAM_INFO
	.align		4
.L_11:
        /*0008*/ 	.byte	0x04, 0x17
        /*000a*/ 	.short	(.L_13 - .L_12)
.L_12:
        /*000c*/ 	.word	0x00000000
        /*0010*/ 	.short	0x0007
        /*0012*/ 	.short	0x0038
        /*0014*/ 	.byte	0x00, 0xf0, 0x11, 0x00


	//----- nvinfo : EIATTR_KPARAM_INFO
	.align		4
.L_13:
        /*0018*/ 	.byte	0x04, 0x17
        /*001a*/ 	.short	(.L_15 - .L_14)
.L_14:
        /*001c*/ 	.word	0x00000000
        /*0020*/ 	.short	0x0006
        /*0022*/ 	.short	0x0030
        /*0024*/ 	.byte	0x00, 0xf4, 0x21, 0x00


	//----- nvinfo : EIATTR_KPARAM_INFO
	.align		4
.L_15:
        /*0028*/ 	.byte	0x04, 0x17
        /*002a*/ 	.short	(.L_17 - .L_16)
.L_16:
        /*002c*/ 	.word	0x00000000
        /*0030*/ 	.short	0x0005
        /*0032*/ 	.short	0x0028
        /*0034*/ 	.byte	0x00, 0xf4, 0x21, 0x00


	//----- nvinfo : EIATTR_KPARAM_INFO
	.align		4
.L_17:
        /*0038*/ 	.byte	0x04, 0x17
        /*003a*/ 	.short	(.L_19 - .L_18)
.L_18:
        /*003c*/ 	.word	0x00000000
        /*0040*/ 	.short	0x0004
        /*0042*/ 	.short	0x0020
        /*0044*/ 	.byte	0x00, 0xf4, 0x21, 0x00


	//----- nvinfo : EIATTR_KPARAM_INFO
	.align		4
.L_19:
        /*0048*/ 	.byte	0x04, 0x17
        /*004a*/ 	.short	(.L_21 - .L_20)
.L_20:
        /*004c*/ 	.word	0x00000000
        /*0050*/ 	.short	0x0003
        /*0052*/ 	.short	0x0018
        /*0054*/ 	.byte	0x00, 0xf4, 0x21, 0x00


	//----- nvinfo : EIATTR_KPARAM_INFO
	.align		4
.L_21:
        /*0058*/ 	.byte	0x04, 0x17
        /*005a*/ 	.short	(.L_23 - .L_22)
.L_22:
        /*005c*/ 	.word	0x00000000
        /*0060*/ 	.short	0x0002
        /*0062*/ 	.short	0x0010
        /*0064*/ 	.byte	0x00, 0xf4, 0x21, 0x00


	//----- nvinfo : EIATTR_KPARAM_INFO
	.align		4
.L_23:
        /*0068*/ 	.byte	0x04, 0x17
        /*006a*/ 	.short	(.L_25 - .L_24)
.L_24:
        /*006c*/ 	.word	0x00000000
        /*0070*/ 	.short	0x0001
        /*0072*/ 	.short	0x0008
        /*0074*/ 	.byte	0x00, 0xf4, 0x21, 0x00


	//----- nvinfo : EIATTR_KPARAM_INFO
	.align		4
.L_25:
        /*0078*/ 	.byte	0x04, 0x17
        /*007a*/ 	.short	(.L_27 - .L_26)
.L_26:
        /*007c*/ 	.word	0x00000000
        /*0080*/ 	.short	0x0000
        /*0082*/ 	.short	0x0000
        /*0084*/ 	.byte	0x00, 0xf4, 0x21, 0x00


	//----- nvinfo : EIATTR_SPARSE_MMA_MASK
	.align		4
.L_27:
        /*0088*/ 	.byte	0x03, 0x50
        /*008a*/ 	.short	0x0000


	//----- nvinfo : EIATTR_MAXREG_COUNT
	.align		4
        /*008c*/ 	.byte	0x03, 0x1b
        /*008e*/ 	.short	0x00ff


	//----- nvinfo : EIATTR_EXIT_INSTR_OFFSETS
	.align		4
        /*0090*/ 	.byte	0x04, 0x1c
        /*0092*/ 	.short	(.L_29 - .L_28)


	//   ....[0]....
.L_28:
        /*0094*/ 	.word	0x00000350


	//----- nvinfo : EIATTR_REQNTID
	.align		4
.L_29:
        /*0098*/ 	.byte	0x04, 0x10
        /*009a*/ 	.short	(.L_31 - .L_30)
.L_30:
        /*009c*/ 	.word	0x00000080
        /*00a0*/ 	.word	0x00000001
        /*00a4*/ 	.word	0x00000001


	//----- nvinfo : EIATTR_CBANK_PARAM_SIZE
	.align		4
.L_31:
        /*00a8*/ 	.byte	0x03, 0x19
        /*00aa*/ 	.short	0x003c


	//----- nvinfo : EIATTR_PARAM_CBANK
	.align		4
        /*00ac*/ 	.byte	0x04, 0x0a
        /*00ae*/ 	.short	(.L_33 - .L_32)
	.align		4
.L_32:
        /*00b0*/ 	.word	index@(.nv.constant0.triton_poi_fused__native_batch_norm_legit_no_training_convolution_leaky_relu_2)
        /*00b4*/ 	.short	0x0210
        /*00b6*/ 	.short	0x003c


	//----- nvinfo : EIATTR_SW_WAR
	.align		4
.L_33:
        /*00b8*/ 	.byte	0x04, 0x36
        /*00ba*/ 	.short	(.L_35 - .L_34)
.L_34:
        /*00bc*/ 	.word	0x00000008
.L_35:


//--------------------- .nv.callgraph             --------------------------
	.section	.nv.callgraph,"",@"SHT_CUDA_CALLGRAPH"
	.align	4
	.sectionentsize	8
	.align		4
        /*0000*/ 	.word	0x00000000
	.align		4
        /*0004*/ 	.word	0xffffffff
	.align		4
        /*0008*/ 	.word	0x00000000
	.align		4
        /*000c*/ 	.word	0xfffffffe
	.align		4
        /*0010*/ 	.word	0x00000000
	.align		4
        /*0014*/ 	.word	0xfffffffd
	.align		4
        /*0018*/ 	.word	0x00000000
	.align		4
        /*001c*/ 	.word	0xfffffffc


//--------------------- .nv.constant4             --------------------------
	.section	.nv.constant4,"a",@progbits
	.align	8
	.align		8
.nv.constant4:
        /*0000*/ 	.dword	_$_str
	.align		8
        /*0008*/ 	.dword	_$_str_$_2


//--------------------- .text.triton_poi_fused__native_batch_norm_legit_no_training_convolution_leaky_relu_2 --------------------------
	.section	.text.triton_poi_fused__native_batch_norm_legit_no_training_convolution_leaky_relu_2,"ax",@progbits
	.align	128
        .global         triton_poi_fused__native_batch_norm_legit_no_training_convolution_leaky_relu_2
        .type           triton_poi_fused__native_batch_norm_legit_no_training_convolution_leaky_relu_2,@function
        .size           triton_poi_fused__native_batch_norm_legit_no_training_convolution_leaky_relu_2,(.L_x_1 - triton_poi_fused__native_batch_norm_legit_no_training_convolution_leaky_relu_2)
        .other          triton_poi_fused__native_batch_norm_legit_no_training_convolution_leaky_relu_2,@"STO_CUDA_ENTRY STV_DEFAULT"
triton_poi_fused__native_batch_norm_legit_no_training_convolution_leaky_relu_2:
.text.triton_poi_fused__native_batch_norm_legit_no_training_convolution_leaky_relu_2:
[----:B------:R-:W-:Y:S01]  /*0000*/  LDC R1, c[0x0][0x28] ;  /* 0x00000a00ff017b82 */ /* 0x000fe20000000800 */
[----:B------:R-:W1:Y:S07]  /*0010*/  S2R R0, SR_TID.X ;  /* 0x0000000000007919 */ /* 0x000e6e0000002100 */
[----:B------:R-:W2:Y:S01]  /*0020*/  LDC.64 R10, c[0x0][0x230] ;  /* 0x00008c00ff0a7b82 */ /* 0x000ea20000000a00 */
[----:B------:R-:W-:Y:S01]  /*0030*/  ULDC.64 UR4, c[0x0][0x208] ;  /* 0x0000820000047ab9 */ /* 0x000fe20000000a00 */
[----:B------:R-:W3:Y:S06]  /*0040*/  S2R R3, SR_CTAID.X ;  /* 0x0000000000037919 */ /* 0x000eec0000002500 */
[----:B------:R-:W4:Y:S08]  /*0050*/  LDC.64 R6, c[0x0][0x220] ;  /* 0x00008800ff067b82 */ /* 0x000f300000000a00 */
[----:B------:R-:W5:Y:S08]  /*0060*/  LDC.64 R8, c[0x0][0x228] ;  /* 0x00008a00ff087b82 */ /* 0x000f700000000a00 */
[----:B------:R-:W5:Y:S01]  /*0070*/  LDC.64 R12, c[0x0][0x238] ;  /* 0x00008e00ff0c7b82 */ /* 0x000f620000000a00 */
[----:B-1----:R-:W-:-:S07]  /*0080*/  LOP3.LUT R0, R0, 0x7f, RZ, 0xc0, !PT ;  /* 0x0000007f00007812 */ /* 0x002fce00078ec0ff */
[----:B------:R-:W1:Y:S01]  /*0090*/  LDC.64 R4, c[0x0][0x240] ;  /* 0x00009000ff047b82 */ /* 0x000e620000000a00 */
[----:B---3--:R-:W-:Y:S02]  /*00a0*/  SHF.R.S32.HI R2, RZ, 0x18, R3 ;  /* 0x00000018ff027819 */ /* 0x008fe40000011403 */
[----:B------:R-:W-:Y:S02]  /*00b0*/  LEA R0, R3, R0, 0x7 ;  /* 0x0000000003007211 */ /* 0x000fe400078e38ff */
[----:B------:R-:W-:-:S04]  /*00c0*/  SGXT R3, R2, 0x1 ;  /* 0x000000010203781a */ /* 0x000fc80000000200 */
[----:B------:R-:W-:-:S04]  /*00d0*/  LEA.HI R3, R3, R0, RZ, 0x4 ;  /* 0x0000000003037211 */ /* 0x000fc800078f20ff */
[--C-:B------:R-:W-:Y:S02]  /*00e0*/  SHF.R.S32.HI R2, RZ, 0x4, R3.reuse ;  /* 0x00000004ff027819 */ /* 0x100fe40000011403 */
[----:B------:R-:W-:-:S04]  /*00f0*/  SHF.R.S32.HI R3, RZ, 0x1f, R3 ;  /* 0x0000001fff037819 */ /* 0x000fc80000011403 */
[----:B------:R-:W-:-:S04]  /*0100*/  LEA.HI R3, R3, R2, RZ, 0x6 ;  /* 0x0000000203037211 */ /* 0x000fc800078f30ff */
[----:B------:R-:W-:-:S04]  /*0110*/  LOP3.LUT R3, R3, 0xffffffc0, RZ, 0xc0, !PT ;  /* 0xffffffc003037812 */ /* 0x000fc800078ec0ff */
[----:B------:R-:W-:Y:S02]  /*0120*/  IADD3 R15, R2, -R3, RZ ;  /* 0x80000003020f7210 */ /* 0x000fe40007ffe0ff */
[----:B------:R-:W3:Y:S03]  /*0130*/  LDC.64 R2, c[0x0][0x210] ;  /* 0x00008400ff027b82 */ /* 0x000ee60000000a00 */
[----:B--2---:R-:W-:-:S05]  /*0140*/  IMAD.WIDE R10, R15, 0x4, R10 ;  /* 0x000000040f0a7825 */ /* 0x004fca00078e020a */
[----:B------:R2:W2:Y:S01]  /*0150*/  LDG.E.EL R16, desc[UR4][R10.64] ;  /* 0x000000040a107981 */ /* 0x0004a2000c2e1900 */
[----:B----4-:R-:W-:-:S04]  /*0160*/  IMAD.WIDE R6, R15, 0x4, R6 ;  /* 0x000000040f067825 */ /* 0x010fc800078e0206 */
[----:B-----5:R-:W-:Y:S02]  /*0170*/  IMAD.WIDE R8, R15, 0x4, R8 ;  /* 0x000000040f087825 */ /* 0x020fe400078e0208 */
[----:B------:R-:W4:Y:S04]  /*0180*/  LDG.E.EL R7, desc[UR4][R6.64] ;  /* 0x0000000406077981 */ /* 0x000f28000c2e1900 */
[----:B------:R5:W4:Y:S01]  /*0190*/  LDG.E.EL R8, desc[UR4][R8.64] ;  /* 0x0000000408087981 */ /* 0x000b22000c2e1900 */
[----:B---3--:R-:W-:-:S05]  /*01a0*/  IMAD.WIDE R2, R0, 0x4, R2 ;  /* 0x0000000400027825 */ /* 0x008fca00078e0202 */
[----:B------:R-:W4:Y:S01]  /*01b0*/  LDG.E R14, desc[UR4][R2.64] ;  /* 0x00000004020e7981 */ /* 0x000f22000c1e1900 */
[----:B0-2---:R-:W-:-:S04]  /*01c0*/  IMAD.WIDE R10, R15, 0x4, R12 ;  /* 0x000000040f0a7825 */ /* 0x005fc800078e020c */
[----:B-1----:R-:W-:Y:S02]  /*01d0*/  IMAD.WIDE R4, R15, 0x4, R4 ;  /* 0x000000040f047825 */ /* 0x002fe400078e0204 */
[----:B------:R-:W2:Y:S04]  /*01e0*/  LDG.E.EL R10, desc[UR4][R10.64] ;  /* 0x000000040a0a7981 */ /* 0x000ea8000c2e1900 */
[----:B------:R0:W2:Y:S01]  /*01f0*/  LDG.E.EL R13, desc[UR4][R4.64] ;  /* 0x00000004040d7981 */ /* 0x0000a2000c2e1900 */
[----:B-----5:R-:W-:Y:S01]  /*0200*/  HFMA2.MMA R9, -RZ, RZ, 1.625, 0 ;  /* 0x3e800000ff097435 */ /* 0x020fe200000001ff */
[----:B0-----:R-:W0:Y:S02]  /*0210*/  LDC.64 R4, c[0x0][0x218] ;  /* 0x00008600ff047b82 */ /* 0x001e240000000a00 */
[----:B0-----:R-:W-:-:S04]  /*0220*/  IMAD.WIDE R4, R0, 0x4, R4 ;  /* 0x0000000400047825 */ /* 0x001fc800078e0204 */
[----:B------:R-:W-:-:S04]  /*0230*/  FADD R16, R16, 9.9999997473787516356e-06 ;  /* 0x3727c5ac10107421 */ /* 0x000fc80000000000 */
[----:B------:R-:W0:Y:S02]  /*0240*/  MUFU.SQRT R12, R16 ;  /* 0x00000010000c7308 */ /* 0x000e240000002000 */
[C---:B0-----:R-:W-:Y:S02]  /*0250*/  FSETP.GT.AND P0, PT, R12.reuse, 8.50705917302346158658e+37, PT ;  /* 0x7e8000000c00780b */ /* 0x041fe40003f04000 */
[----:B------:R-:W-:-:S11]  /*0260*/  FSETP.GEU.AND P1, PT, R12, 1.175494350822287508e-38, PT ;  /* 0x008000000c00780b */ /* 0x000fd60003f2e000 */
[----:B------:R-:W-:-:S04]  /*0270*/  @P0 FMUL R12, R12, 0.25 ;  /* 0x3e8000000c0c0820 */ /* 0x000fc80000400000 */
[----:B------:R-:W-:-:S06]  /*0280*/  @!P1 FMUL R12, R12, 16777216 ;  /* 0x4b8000000c0c9820 */ /* 0x000fcc0000400000 */
[----:B------:R-:W0:Y:S01]  /*0290*/  MUFU.RCP R12, R12 ;  /* 0x0000000c000c7308 */ /* 0x000e220000001000 */
[----:B------:R-:W-:Y:S01]  /*02a0*/  FSEL R9, R9, 1, P0 ;  /* 0x3f80000009097808 */ /* 0x000fe20000000000 */
[----:B----4-:R-:W-:-:S04]  /*02b0*/  FADD R7, R14, R7 ;  /* 0x000000070e077221 */ /* 0x010fc80000000000 */
[----:B------:R-:W-:Y:S01]  /*02c0*/  @!P1 FMUL R9, R9, 16777216 ;  /* 0x4b80000009099820 */ /* 0x000fe20000400000 */
[----:B------:R-:W-:-:S03]  /*02d0*/  FADD R8, -R8, R7 ;  /* 0x0000000708087221 */ /* 0x000fc60000000100 */
[----:B0-----:R-:W-:-:S04]  /*02e0*/  FMUL R9, R12, R9 ;  /* 0x000000090c097220 */ /* 0x001fc80000400000 */
[----:B------:R-:W-:-:S04]  /*02f0*/  FMUL R8, R8, R9 ;  /* 0x0000000908087220 */ /* 0x000fc80000400000 */
[----:B--2---:R-:W-:-:S05]  /*0300*/  FFMA R13, R10, R8, R13 ;  /* 0x000000080a0d7223 */ /* 0x004fca000000000d */
[----:B------:R-:W-:Y:S01]  /*0310*/  FSETP.GT.AND P0, PT, R13, RZ, PT ;  /* 0x000000ff0d00720b */ /* 0x000fe20003f04000 */
[----:B------:R-:W-:-:S12]  /*0320*/  STG.E desc[UR4][R2.64], R7 ;  /* 0x0000000702007986 */ /* 0x000fd8000c101904 */
[----:B------:R-:W-:-:S05]  /*0330*/  @!P0 FMUL R13, R13, 0.10000000149011611938 ;  /* 0x3dcccccd0d0d8820 */ /* 0x000fca0000400000 */
[----:B------:R-:W-:Y:S01]  /*0340*/  STG.E desc[UR4][R4.64], R13 ;  /* 0x0000000d04007986 */ /* 0x000fe2000c101904 */
[----:B------:R-:W-:Y:S05]  /*0350*/  EXIT ;  /* 0x000000000000794d */ /* 0x000fea0003800000 */
.L_x_0:
[----:B------:R-:W-:-:S00]  /*0360*/  BRA `(.L_x_0) ;  /* 0xfffffffc00fc7947 */ /* 0x000fc0000383ffff */
[----:B------:R-:W-:-:S00]  /*0370*/  NOP ;  /* 0x0000000000007918 */ /* 0x000fc00000000000 */
        /* <DEDUP_REMOVED lines=8> */
.L_x_1:


//--------------------- .nv.global.init           --------------------------
	.section	.nv.global.init,"aw",@progbits
.nv.global.init:
	.type		_$_str,@object
	.size		_$_str,(_$_str_$_2 - _$_str)
_$_str:
        /*0000*/ 	.byte	0x5f, 0x5f, 0x43, 0x55, 0x44, 0x41, 0x5f, 0x46, 0x54, 0x5a, 0x00
	.type		_$_str_$_2,@object
	.size		_$_str_$_2,(.L_1 - _$_str_$_2)
_$_str_$_2:
        /*000b*/ 	.byte	0x5f, 0x5f, 0x43, 0x55, 0x44, 0x41, 0x5f, 0x50, 0x52, 0x45, 0x43, 0x5f, 0x53, 0x51, 0x52, 0x54
        /*001b*/ 	.byte	0x00
.L_1:


//--------------------- .nv.constant0.triton_poi_fused__native_batch_norm_legit_no_training_convolution_leaky_relu_2 --------------------------
	.section	.nv.constant0.triton_poi_fused__native_batch_norm_legit_no_training_convolution_leaky_relu_2,"a",@progbits
	.sectionflags	@""
	.align	4
.nv.constant0.triton_poi_fused__native_batch_norm_legit_no_training_convolution_leaky_relu_2:
	.zero		588
